//
// Generated by NVIDIA NVVM Compiler
//
// Compiler Build ID: CL-36424714
// Cuda compilation tools, release 13.0, V13.0.88
// Based on NVVM 20.0.0
//

.version 9.0
.target sm_100
.address_size 64

	// .globl	_Z19Noise3DOctaveKernelPfS_PiS0_S0_S0_S_

.visible .entry _Z19Noise3DOctaveKernelPfS_PiS0_S0_S0_S_(
	.param .u64 .ptr .align 1 _Z19Noise3DOctaveKernelPfS_PiS0_S0_S0_S__param_0,
	.param .u64 .ptr .align 1 _Z19Noise3DOctaveKernelPfS_PiS0_S0_S0_S__param_1,
	.param .u64 .ptr .align 1 _Z19Noise3DOctaveKernelPfS_PiS0_S0_S0_S__param_2,
	.param .u64 .ptr .align 1 _Z19Noise3DOctaveKernelPfS_PiS0_S0_S0_S__param_3,
	.param .u64 .ptr .align 1 _Z19Noise3DOctaveKernelPfS_PiS0_S0_S0_S__param_4,
	.param .u64 .ptr .align 1 _Z19Noise3DOctaveKernelPfS_PiS0_S0_S0_S__param_5,
	.param .u64 .ptr .align 1 _Z19Noise3DOctaveKernelPfS_PiS0_S0_S0_S__param_6
)
{
	.reg .pred 	%p<28>;
	.reg .b32 	%r<88>;
	.reg .b32 	%f<170>;
	.reg .b64 	%rd<16>;

	ld.param.u64 	%rd1, [_Z19Noise3DOctaveKernelPfS_PiS0_S0_S0_S__param_0];
	ld.param.u64 	%rd2, [_Z19Noise3DOctaveKernelPfS_PiS0_S0_S0_S__param_1];
	ld.param.u64 	%rd4, [_Z19Noise3DOctaveKernelPfS_PiS0_S0_S0_S__param_4];
	ld.param.u64 	%rd6, [_Z19Noise3DOctaveKernelPfS_PiS0_S0_S0_S__param_5];
	ld.param.u64 	%rd5, [_Z19Noise3DOctaveKernelPfS_PiS0_S0_S0_S__param_6];
	cvta.to.global.u64 	%rd7, %rd6;
	mov.u32 	%r16, %ctaid.x;
	mov.u32 	%r17, %ntid.x;
	mov.u32 	%r18, %tid.x;
	mad.lo.s32 	%r1, %r16, %r17, %r18;
	mov.u32 	%r19, %ctaid.y;
	mov.u32 	%r20, %ntid.y;
	mov.u32 	%r21, %tid.y;
	mad.lo.s32 	%r2, %r19, %r20, %r21;
	ld.global.u32 	%r3, [%rd7];
	setp.lt.s32 	%p1, %r3, 1;
	mov.f32 	%f168, 0f00000000;
	mov.f32 	%f169, %f168;
	@%p1 bra 	$L__BB0_11;
	cvta.to.global.u64 	%rd8, %rd4;
	cvta.to.global.u64 	%rd9, %rd2;
	cvta.to.global.u64 	%rd10, %rd1;
	ld.global.f32 	%f161, [%rd10];
	ld.global.u32 	%r22, [%rd8];
	cvt.rn.f32.s32 	%f2, %r22;
	ld.global.f32 	%f3, [%rd9];
	neg.s32 	%r87, %r3;
	mov.f32 	%f162, 0f3F800000;
	mov.f32 	%f169, 0f00000000;
	mov.f32 	%f168, %f169;
$L__BB0_2:
	cvt.rn.f32.s32 	%f45, %r1;
	mul.f32 	%f46, %f161, %f45;
	cvt.rn.f32.u32 	%f47, %r2;
	mul.f32 	%f48, %f161, %f47;
	mul.f32 	%f49, %f161, %f2;
	add.f32 	%f50, %f46, 0f00000000;
	add.f32 	%f51, %f50, %f48;
	add.f32 	%f52, %f51, %f49;
	fma.rn.f32 	%f53, %f52, 0f3EAAAAAB, %f46;
	cvt.rzi.s32.f32 	%r6, %f53;
	cvt.rn.f32.s32 	%f54, %r6;
	fma.rn.f32 	%f55, %f52, 0f3EAAAAAB, %f48;
	cvt.rzi.s32.f32 	%r7, %f55;
	cvt.rn.f32.s32 	%f56, %r7;
	add.f32 	%f57, %f54, %f56;
	fma.rn.f32 	%f58, %f52, 0f3EAAAAAB, %f49;
	cvt.rzi.s32.f32 	%r8, %f58;
	cvt.rn.f32.s32 	%f59, %r8;
	add.f32 	%f60, %f57, %f59;
	mul.f32 	%f61, %f60, 0f3E2AAAAB;
	sub.f32 	%f62, %f59, %f61;
	sub.f32 	%f8, %f49, %f62;
	sub.f32 	%f63, %f56, %f61;
	sub.f32 	%f9, %f48, %f63;
	setp.gt.f32 	%p2, %f9, %f8;
	selp.f32 	%f64, 0f00000000, 0f3F800000, %p2;
	selp.f32 	%f65, 0f3F800000, 0f00000000, %p2;
	sub.f32 	%f66, %f54, %f61;
	sub.f32 	%f10, %f46, %f66;
	setp.gt.f32 	%p3, %f10, %f9;
	add.f32 	%f67, %f65, 0f3F800000;
	selp.f32 	%f11, %f65, %f67, %p3;
	selp.f32 	%f68, 0f3F800000, 0f00000000, %p3;
	setp.gt.f32 	%p4, %f10, %f8;
	add.f32 	%f69, %f68, 0f3F800000;
	add.f32 	%f70, %f64, 0f3F800000;
	selp.f32 	%f12, %f64, %f70, %p4;
	selp.f32 	%f13, %f69, %f68, %p4;
	mul.f32 	%f71, %f10, %f10;
	mov.f32 	%f72, 0f3F19999A;
	sub.f32 	%f73, %f72, %f71;
	mul.lo.s32 	%r9, %r6, 1619;
	mul.f32 	%f74, %f9, %f9;
	sub.f32 	%f75, %f73, %f74;
	mul.lo.s32 	%r10, %r7, 1619;
	mul.f32 	%f76, %f8, %f8;
	sub.f32 	%f14, %f75, %f76;
	mul.lo.s32 	%r11, %r8, 1619;
	setp.ltu.f32 	%p5, %f14, 0f00000000;
	mov.f32 	%f165, 0f00000000;
	@%p5 bra 	$L__BB0_4;
	xor.b32  	%r23, %r9, %r10;
	xor.b32  	%r24, %r23, %r11;
	xor.b32  	%r25, %r24, -41000240;
	mul.lo.s32 	%r26, %r25, %r25;
	mul.lo.s32 	%r27, %r26, %r25;
	mul.lo.s32 	%r28, %r27, 60493;
	shr.u32 	%r29, %r28, 13;
	xor.b32  	%r30, %r29, %r28;
	and.b32  	%r31, %r30, 1;
	setp.eq.b32 	%p6, %r31, 1;
	neg.f32 	%f77, %f8;
	selp.f32 	%f78, %f8, %f77, %p6;
	add.f32 	%f79, %f78, 0f00000000;
	and.b32  	%r32, %r30, 2;
	setp.eq.s32 	%p7, %r32, 0;
	neg.f32 	%f80, %f9;
	selp.f32 	%f81, %f80, %f9, %p7;
	add.f32 	%f82, %f79, %f81;
	and.b32  	%r33, %r30, 4;
	setp.eq.s32 	%p8, %r33, 0;
	neg.f32 	%f83, %f10;
	selp.f32 	%f84, %f83, %f10, %p8;
	add.f32 	%f85, %f82, %f84;
	mul.f32 	%f86, %f14, %f14;
	mul.f32 	%f87, %f14, %f86;
	mul.f32 	%f88, %f14, %f87;
	fma.rn.f32 	%f165, %f88, %f85, 0f00000000;
$L__BB0_4:
	setp.ge.f32 	%p9, %f13, 0f40000000;
	selp.u32 	%r34, 1, 0, %p9;
	selp.f32 	%f89, 0f3F800000, 0f00000000, %p9;
	sub.f32 	%f90, %f10, %f89;
	add.f32 	%f17, %f90, 0f3E2AAAAB;
	mul.f32 	%f91, %f17, %f17;
	mov.f32 	%f92, 0f3F19999A;
	sub.f32 	%f93, %f92, %f91;
	add.s32 	%r35, %r6, %r34;
	mul.lo.s32 	%r36, %r35, 1619;
	setp.ge.f32 	%p10, %f11, 0f40000000;
	selp.u32 	%r37, 1, 0, %p10;
	selp.f32 	%f94, 0f3F800000, 0f00000000, %p10;
	sub.f32 	%f95, %f9, %f94;
	add.f32 	%f18, %f95, 0f3E2AAAAB;
	mul.f32 	%f96, %f18, %f18;
	sub.f32 	%f97, %f93, %f96;
	add.s32 	%r38, %r7, %r37;
	mul.lo.s32 	%r39, %r38, 1619;
	xor.b32  	%r40, %r36, %r39;
	setp.ge.f32 	%p11, %f12, 0f40000000;
	selp.u32 	%r41, 1, 0, %p11;
	selp.f32 	%f98, 0f3F800000, 0f00000000, %p11;
	sub.f32 	%f99, %f8, %f98;
	add.f32 	%f19, %f99, 0f3E2AAAAB;
	mul.f32 	%f100, %f19, %f19;
	sub.f32 	%f20, %f97, %f100;
	add.s32 	%r42, %r8, %r41;
	mul.lo.s32 	%r43, %r42, 1619;
	xor.b32  	%r12, %r40, %r43;
	setp.ltu.f32 	%p12, %f20, 0f00000000;
	@%p12 bra 	$L__BB0_6;
	xor.b32  	%r44, %r12, -41000240;
	mul.lo.s32 	%r45, %r44, %r44;
	mul.lo.s32 	%r46, %r45, %r44;
	mul.lo.s32 	%r47, %r46, 60493;
	shr.u32 	%r48, %r47, 13;
	xor.b32  	%r49, %r48, %r47;
	and.b32  	%r50, %r49, 1;
	setp.eq.b32 	%p13, %r50, 1;
	neg.f32 	%f101, %f19;
	selp.f32 	%f102, %f19, %f101, %p13;
	add.f32 	%f103, %f102, 0f00000000;
	and.b32  	%r51, %r49, 2;
	setp.eq.s32 	%p14, %r51, 0;
	neg.f32 	%f104, %f18;
	selp.f32 	%f105, %f104, %f18, %p14;
	add.f32 	%f106, %f103, %f105;
	and.b32  	%r52, %r49, 4;
	setp.eq.s32 	%p15, %r52, 0;
	neg.f32 	%f107, %f17;
	selp.f32 	%f108, %f107, %f17, %p15;
	add.f32 	%f109, %f106, %f108;
	mul.f32 	%f110, %f20, %f20;
	mul.f32 	%f111, %f20, %f110;
	mul.f32 	%f112, %f20, %f111;
	fma.rn.f32 	%f165, %f112, %f109, %f165;
$L__BB0_6:
	setp.ge.f32 	%p16, %f13, 0f3F800000;
	selp.u32 	%r53, 1, 0, %p16;
	selp.f32 	%f113, 0f3F800000, 0f00000000, %p16;
	sub.f32 	%f114, %f10, %f113;
	add.f32 	%f23, %f114, 0f3EAAAAAB;
	mul.f32 	%f115, %f23, %f23;
	mov.f32 	%f116, 0f3F19999A;
	sub.f32 	%f117, %f116, %f115;
	add.s32 	%r54, %r6, %r53;
	mul.lo.s32 	%r55, %r54, 1619;
	setp.ge.f32 	%p17, %f11, 0f3F800000;
	selp.u32 	%r56, 1, 0, %p17;
	selp.f32 	%f118, 0f3F800000, 0f00000000, %p17;
	sub.f32 	%f119, %f9, %f118;
	add.f32 	%f24, %f119, 0f3EAAAAAB;
	mul.f32 	%f120, %f24, %f24;
	sub.f32 	%f121, %f117, %f120;
	add.s32 	%r57, %r7, %r56;
	mul.lo.s32 	%r58, %r57, 1619;
	xor.b32  	%r59, %r55, %r58;
	setp.ge.f32 	%p18, %f12, 0f3F800000;
	selp.u32 	%r60, 1, 0, %p18;
	selp.f32 	%f122, 0f3F800000, 0f00000000, %p18;
	sub.f32 	%f123, %f8, %f122;
	add.f32 	%f25, %f123, 0f3EAAAAAB;
	mul.f32 	%f124, %f25, %f25;
	sub.f32 	%f26, %f121, %f124;
	add.s32 	%r61, %r8, %r60;
	mul.lo.s32 	%r62, %r61, 1619;
	xor.b32  	%r13, %r59, %r62;
	setp.ltu.f32 	%p19, %f26, 0f00000000;
	@%p19 bra 	$L__BB0_8;
	xor.b32  	%r63, %r13, -41000240;
	mul.lo.s32 	%r64, %r63, %r63;
	mul.lo.s32 	%r65, %r64, %r63;
	mul.lo.s32 	%r66, %r65, 60493;
	shr.u32 	%r67, %r66, 13;
	xor.b32  	%r68, %r67, %r66;
	and.b32  	%r69, %r68, 1;
	setp.eq.b32 	%p20, %r69, 1;
	neg.f32 	%f125, %f25;
	selp.f32 	%f126, %f25, %f125, %p20;
	add.f32 	%f127, %f126, 0f00000000;
	and.b32  	%r70, %r68, 2;
	setp.eq.s32 	%p21, %r70, 0;
	neg.f32 	%f128, %f24;
	selp.f32 	%f129, %f128, %f24, %p21;
	add.f32 	%f130, %f127, %f129;
	and.b32  	%r71, %r68, 4;
	setp.eq.s32 	%p22, %r71, 0;
	neg.f32 	%f131, %f23;
	selp.f32 	%f132, %f131, %f23, %p22;
	add.f32 	%f133, %f130, %f132;
	mul.f32 	%f134, %f26, %f26;
	mul.f32 	%f135, %f26, %f134;
	mul.f32 	%f136, %f26, %f135;
	fma.rn.f32 	%f165, %f136, %f133, %f165;
$L__BB0_8:
	add.f32 	%f137, %f10, 0fBF800000;
	add.f32 	%f29, %f137, 0f3F000000;
	mul.f32 	%f138, %f29, %f29;
	mov.f32 	%f139, 0f3F19999A;
	sub.f32 	%f140, %f139, %f138;
	add.s32 	%r72, %r9, 1619;
	add.f32 	%f141, %f9, 0fBF800000;
	add.f32 	%f30, %f141, 0f3F000000;
	mul.f32 	%f142, %f30, %f30;
	sub.f32 	%f143, %f140, %f142;
	add.s32 	%r73, %r10, 1619;
	xor.b32  	%r74, %r72, %r73;
	add.f32 	%f144, %f8, 0fBF800000;
	add.f32 	%f31, %f144, 0f3F000000;
	mul.f32 	%f145, %f31, %f31;
	sub.f32 	%f32, %f143, %f145;
	add.s32 	%r75, %r11, 1619;
	xor.b32  	%r14, %r74, %r75;
	setp.ltu.f32 	%p23, %f32, 0f00000000;
	@%p23 bra 	$L__BB0_10;
	xor.b32  	%r76, %r14, -41000240;
	mul.lo.s32 	%r77, %r76, %r76;
	mul.lo.s32 	%r78, %r77, %r76;
	mul.lo.s32 	%r79, %r78, 60493;
	shr.u32 	%r80, %r79, 13;
	xor.b32  	%r81, %r80, %r79;
	and.b32  	%r82, %r81, 1;
	setp.eq.b32 	%p24, %r82, 1;
	neg.f32 	%f146, %f31;
	selp.f32 	%f147, %f31, %f146, %p24;
	add.f32 	%f148, %f147, 0f00000000;
	and.b32  	%r83, %r81, 2;
	setp.eq.s32 	%p25, %r83, 0;
	neg.f32 	%f149, %f30;
	selp.f32 	%f150, %f149, %f30, %p25;
	add.f32 	%f151, %f148, %f150;
	and.b32  	%r84, %r81, 4;
	setp.eq.s32 	%p26, %r84, 0;
	neg.f32 	%f152, %f29;
	selp.f32 	%f153, %f152, %f29, %p26;
	add.f32 	%f154, %f151, %f153;
	mul.f32 	%f155, %f32, %f32;
	mul.f32 	%f156, %f32, %f155;
	mul.f32 	%f157, %f32, %f156;
	fma.rn.f32 	%f165, %f157, %f154, %f165;
$L__BB0_10:
	mul.f32 	%f158, %f165, 0f42000000;
	fma.rn.f32 	%f169, %f162, %f158, %f169;
	add.f32 	%f168, %f168, %f162;
	mul.f32 	%f162, %f162, %f3;
	add.f32 	%f161, %f161, %f161;
	add.s32 	%r87, %r87, 1;
	setp.ne.s32 	%p27, %r87, 0;
	@%p27 bra 	$L__BB0_2;
$L__BB0_11:
	ld.param.u64 	%rd15, [_Z19Noise3DOctaveKernelPfS_PiS0_S0_S0_S__param_3];
	cvta.to.global.u64 	%rd11, %rd15;
	cvta.to.global.u64 	%rd12, %rd5;
	div.rn.f32 	%f159, %f169, %f168;
	ld.global.u32 	%r85, [%rd11];
	mad.lo.s32 	%r86, %r85, %r2, %r1;
	mul.wide.s32 	%rd13, %r86, 4;
	add.s64 	%rd14, %rd12, %rd13;
	st.global.f32 	[%rd14], %f159;
	ret;

}


// ===== COMPILED SASS (sm_100) =====

	.target	sm_100

	.elftype	@"ET_EXEC"


//--------------------- .note.nv.tkinfo           --------------------------
	.section	.note.nv.tkinfo,"",@"SHT_NOTE"
	.sectionflags	@"SHF_NOTE_NV_TKINFO"
	.tkinfo
        /*0018*/ 	.word	0x00000002
        /*0030*/ 	.string	""
        /*0030*/ 	.string	"ptxas"
        /*0030*/ 	.string	"Cuda compilation tools, release 13.0, V13.0.88"
        /*0030*/ 	.string	"Build cuda_13.0.r13.0/compiler.36424714_0"
        /*0030*/ 	.string	"-arch sm_100 -m 64 "



//--------------------- .note.nv.cuinfo           --------------------------
	.section	.note.nv.cuinfo,"",@"SHT_NOTE"
	.sectionflags	@"SHF_NOTE_NV_CUINFO"
        /*0018*/ 	.short	0x0002
        /*001a*/ 	.short	0x0064
        /*001c*/ 	.short	0x0082
	.zero		2


//--------------------- .nv.info                  --------------------------
	.section	.nv.info,"",@"SHT_CUDA_INFO"
	.align	4


	//----- nvinfo : EIATTR_REGCOUNT
	.align		4
        /*0000*/ 	.byte	0x04, 0x2f
        /*0002*/ 	.short	(.L_1 - .L_0)
	.align		4
.L_0:
        /*0004*/ 	.word	index@(_Z19Noise3DOctaveKernelPfS_PiS0_S0_S0_S_)
        /*0008*/ 	.word	0x00000026


	//----- nvinfo : EIATTR_FRAME_SIZE
	.align		4
.L_1:
        /*000c*/ 	.byte	0x04, 0x11
        /*000e*/ 	.short	(.L_3 - .L_2)
	.align		4
.L_2:
        /*0010*/ 	.word	index@($__internal_0_$__cuda_sm3x_div_rn_noftz_f32_slowpath)
        /*0014*/ 	.word	0x00000000


	//----- nvinfo : EIATTR_FRAME_SIZE
	.align		4
.L_3:
        /*0018*/ 	.byte	0x04, 0x11
        /*001a*/ 	.short	(.L_5 - .L_4)
	.align		4
.L_4:
        /*001c*/ 	.word	index@(_Z19Noise3DOctaveKernelPfS_PiS0_S0_S0_S_)
        /*0020*/ 	.word	0x00000000


	//----- nvinfo : EIATTR_MIN_STACK_SIZE
	.align		4
.L_5:
        /*0024*/ 	.byte	0x04, 0x12
        /*0026*/ 	.short	(.L_7 - .L_6)
	.align		4
.L_6:
        /*0028*/ 	.word	index@(_Z19Noise3DOctaveKernelPfS_PiS0_S0_S0_S_)
        /*002c*/ 	.word	0x00000000
.L_7:


//--------------------- .nv.compat                --------------------------
	.section	.nv.compat,"",@"SHT_CUDA_COMPAT_INFO"
	.align	4
        /*0000*/ 	.byte	0x02, 0x09, 0x00, 0x00, 0x02, 0x02, 0x01, 0x00, 0x02, 0x05, 0x05, 0x00, 0x03, 0x07, 0x01, 0x01
        /*0010*/ 	.byte	0x02, 0x03, 0x00, 0x00, 0x02, 0x06, 0x01, 0x00, 0x04, 0x0b, 0x08, 0x00, 0x01, 0x00, 0x00, 0x00
        /*0020*/ 	.byte	0x00, 0x00, 0x00, 0x00


//--------------------- .nv.info._Z19Noise3DOctaveKernelPfS_PiS0_S0_S0_S_ --------------------------
	.section	.nv.info._Z19Noise3DOctaveKernelPfS_PiS0_S0_S0_S_,"",@"SHT_CUDA_INFO"
	.sectionflags	@""
	.align	4


	//----- nvinfo : EIATTR_CUDA_API_VERSION
	.align		4
        /*0000*/ 	.byte	0x04, 0x37
        /*0002*/ 	.short	(.L_9 - .L_8)
.L_8:
        /*0004*/ 	.word	0x00000082


	//----- nvinfo : EIATTR_KPARAM_INFO
	.align		4
.L_9:
        /*0008*/ 	.byte	0x04, 0x17
        /*000a*/ 	.short	(.L_11 - .L_10)
.L_10:
        /*000c*/ 	.word	0x00000000
        /*0010*/ 	.short	0x0006
        /*0012*/ 	.short	0x0030
        /*0014*/ 	.byte	0x00, 0xf5, 0x21, 0x00


	//----- nvinfo : EIATTR_KPARAM_INFO
	.align		4
.L_11:
        /*0018*/ 	.byte	0x04, 0x17
        /*001a*/ 	.short	(.L_13 - .L_12)
.L_12:
        /*001c*/ 	.word	0x00000000
        /*0020*/ 	.short	0x0005
        /*0022*/ 	.short	0x0028
        /*0024*/ 	.byte	0x00, 0xf5, 0x21, 0x00


	//----- nvinfo : EIATTR_KPARAM_INFO
	.align		4
.L_13:
        /*0028*/ 	.byte	0x04, 0x17
        /*002a*/ 	.short	(.L_15 - .L_14)
.L_14:
        /*002c*/ 	.word	0x00000000
        /*0030*/ 	.short	0x0004
        /*0032*/ 	.short	0x0020
        /*0034*/ 	.byte	0x00, 0xf5, 0x21, 0x00


	//----- nvinfo : EIATTR_KPARAM_INFO
	.align		4
.L_15:
        /*0038*/ 	.byte	0x04, 0x17
        /*003a*/ 	.short	(.L_17 - .L_16)
.L_16:
        /*003c*/ 	.word	0x00000000
        /*0040*/ 	.short	0x0003
        /*0042*/ 	.short	0x0018
        /*0044*/ 	.byte	0x00, 0xf5, 0x21, 0x00


	//----- nvinfo : EIATTR_KPARAM_INFO
	.align		4
.L_17:
        /*0048*/ 	.byte	0x04, 0x17
        /*004a*/ 	.short	(.L_19 - .L_18)
.L_18:
        /*004c*/ 	.word	0x00000000
        /*0050*/ 	.short	0x0002
        /*0052*/ 	.short	0x0010
        /*0054*/ 	.byte	0x00, 0xf5, 0x21, 0x00


	//----- nvinfo : EIATTR_KPARAM_INFO
	.align		4
.L_19:
        /*0058*/ 	.byte	0x04, 0x17
        /*005a*/ 	.short	(.L_21 - .L_20)
.L_20:
        /*005c*/ 	.word	0x00000000
        /*0060*/ 	.short	0x0001
        /*0062*/ 	.short	0x0008
        /*0064*/ 	.byte	0x00, 0xf5, 0x21, 0x00


	//----- nvinfo : EIATTR_KPARAM_INFO
	.align		4
.L_21:
        /*0068*/ 	.byte	0x04, 0x17
        /*006a*/ 	.short	(.L_23 - .L_22)
.L_22:
        /*006c*/ 	.word	0x00000000
        /*0070*/ 	.short	0x0000
        /*0072*/ 	.short	0x0000
        /*0074*/ 	.byte	0x00, 0xf5, 0x21, 0x00


	//----- nvinfo : EIATTR_SPARSE_MMA_MASK
	.align		4
.L_23:
        /*0078*/ 	.byte	0x03, 0x50
        /*007a*/ 	.short	0x0000


	//----- nvinfo : EIATTR_MAXREG_COUNT
	.align		4
        /*007c*/ 	.byte	0x03, 0x1b
        /*007e*/ 	.short	0x00ff


	//----- nvinfo : EIATTR_MERCURY_ISA_VERSION
	.align		4
        /*0080*/ 	.byte	0x03, 0x5f
        /*0082*/ 	.short	0x0101


	//----- nvinfo : EIATTR_VRC_CTA_INIT_COUNT
	.align		4
        /*0084*/ 	.byte	0x02, 0x4a
	.zero		1
	.zero		1


	//----- nvinfo : EIATTR_EXIT_INSTR_OFFSETS
	.align		4
        /*0088*/ 	.byte	0x04, 0x1c
        /*008a*/ 	.short	(.L_25 - .L_24)


	//   ....[0]....
.L_24:
        /*008c*/ 	.word	0x00000fa0


	//----- nvinfo : EIATTR_CRS_STACK_SIZE
	.align		4
.L_25:
        /*0090*/ 	.byte	0x04, 0x1e
        /*0092*/ 	.short	(.L_27 - .L_26)
.L_26:
        /*0094*/ 	.word	0x00000000


	//----- nvinfo : EIATTR_CBANK_PARAM_SIZE
	.align		4
.L_27:
        /*0098*/ 	.byte	0x03, 0x19
        /*009a*/ 	.short	0x0038


	//----- nvinfo : EIATTR_PARAM_CBANK
	.align		4
        /*009c*/ 	.byte	0x04, 0x0a
        /*009e*/ 	.short	(.L_29 - .L_28)
	.align		4
.L_28:
        /*00a0*/ 	.word	index@(.nv.constant0._Z19Noise3DOctaveKernelPfS_PiS0_S0_S0_S_)
        /*00a4*/ 	.short	0x0380
        /*00a6*/ 	.short	0x0038


	//----- nvinfo : EIATTR_SW_WAR
	.align		4
.L_29:
        /*00a8*/ 	.byte	0x04, 0x36
        /*00aa*/ 	.short	(.L_31 - .L_30)
.L_30:
        /*00ac*/ 	.word	0x00000008
.L_31:


//--------------------- .nv.callgraph             --------------------------
	.section	.nv.callgraph,"",@"SHT_CUDA_CALLGRAPH"
	.align	4
	.sectionentsize	8
	.align		4
        /*0000*/ 	.word	0x00000000
	.align		4
        /*0004*/ 	.word	0xffffffff
	.align		4
        /*0008*/ 	.word	0x00000000
	.align		4
        /*000c*/ 	.word	0xfffffffe
	.align		4
        /*0010*/ 	.word	0x00000000
	.align		4
        /*0014*/ 	.word	0xfffffffd
	.align		4
        /*0018*/ 	.word	0x00000000
	.align		4
        /*001c*/ 	.word	0xfffffffc


//--------------------- .text._Z19Noise3DOctaveKernelPfS_PiS0_S0_S0_S_ --------------------------
	.section	.text._Z19Noise3DOctaveKernelPfS_PiS0_S0_S0_S_,"ax",@progbits
	.align	128
        .global         _Z19Noise3DOctaveKernelPfS_PiS0_S0_S0_S_
        .type           _Z19Noise3DOctaveKernelPfS_PiS0_S0_S0_S_,@function
        .size           _Z19Noise3DOctaveKernelPfS_PiS0_S0_S0_S_,(.L_x_24 - _Z19Noise3DOctaveKernelPfS_PiS0_S0_S0_S_)
        .other          _Z19Noise3DOctaveKernelPfS_PiS0_S0_S0_S_,@"STO_CUDA_ENTRY STV_DEFAULT"
_Z19Noise3DOctaveKernelPfS_PiS0_S0_S0_S_:
.text._Z19Noise3DOctaveKernelPfS_PiS0_S0_S0_S_:
[----:B------:R-:W-:Y:S08]  /*0000*/  LDC R1, c[0x0][0x37c] ;  /* 0x0000df00ff017b82 */ /* 0x000ff00000000800 */
[----:B------:R-:W0:Y:S01]  /*0010*/  LDC.64 R6, c[0x0][0x3a8] ;  /* 0x0000ea00ff067b82 */ /* 0x000e220000000a00 */
[----:B------:R-:W0:Y:S02]  /*0020*/  LDCU.64 UR4, c[0x0][0x358] ;  /* 0x00006b00ff0477ac */ /* 0x000e240008000a00 */
[----:B0-----:R-:W2:Y:S05]  /*0030*/  LDG.E R6, desc[UR4][R6.64] ;  /* 0x0000000406067981 */ /* 0x001eaa000c1e1900 */
[----:B------:R-:W0:Y:S01]  /*0040*/  LDC R2, c[0x0][0x360] ;  /* 0x0000d800ff027b82 */ /* 0x000e220000000800 */
[----:B------:R-:W-:Y:S01]  /*0050*/  IMAD.MOV.U32 R4, RZ, RZ, RZ ;  /* 0x000000ffff047224 */ /* 0x000fe200078e00ff */
[----:B------:R-:W0:Y:S01]  /*0060*/  S2R R3, SR_TID.X ;  /* 0x0000000000037919 */ /* 0x000e220000002100 */
[----:B------:R-:W1:Y:S05]  /*0070*/  S2R R0, SR_TID.Y ;  /* 0x0000000000007919 */ /* 0x000e6a0000002200 */
[----:B------:R-:W0:Y:S08]  /*0080*/  S2UR UR6, SR_CTAID.X ;  /* 0x00000000000679c3 */ /* 0x000e300000002500 */
[----:B------:R-:W1:Y:S08]  /*0090*/  S2UR UR7, SR_CTAID.Y ;  /* 0x00000000000779c3 */ /* 0x000e700000002600 */
[----:B------:R-:W1:Y:S01]  /*00a0*/  LDC R5, c[0x0][0x364] ;  /* 0x0000d900ff057b82 */ /* 0x000e620000000800 */
[----:B0-----:R-:W-:-:S02]  /*00b0*/  IMAD R2, R2, UR6, R3 ;  /* 0x0000000602027c24 */ /* 0x001fc4000f8e0203 */
[----:B------:R-:W-:Y:S02]  /*00c0*/  HFMA2 R3, -RZ, RZ, 0, 0 ;  /* 0x00000000ff037431 */ /* 0x000fe400000001ff */
[----:B-1----:R-:W-:Y:S01]  /*00d0*/  IMAD R5, R5, UR7, R0 ;  /* 0x0000000705057c24 */ /* 0x002fe2000f8e0200 */
[----:B--2---:R-:W-:-:S13]  /*00e0*/  ISETP.GE.AND P0, PT, R6, 0x1, PT ;  /* 0x000000010600780c */ /* 0x004fda0003f06270 */
[----:B------:R-:W-:Y:S05]  /*00f0*/  @!P0 BRA `(.L_x_0) ;  /* 0x0000000c005c8947 */ /* 0x000fea0003800000 */
[----:B------:R-:W0:Y:S08]  /*0100*/  LDC.64 R16, c[0x0][0x3a0] ;  /* 0x0000e800ff107b82 */ /* 0x000e300000000a00 */
[----:B------:R-:W1:Y:S08]  /*0110*/  LDC.64 R14, c[0x0][0x380] ;  /* 0x0000e000ff0e7b82 */ /* 0x000e700000000a00 */
[----:B------:R-:W2:Y:S01]  /*0120*/  LDC.64 R12, c[0x0][0x388] ;  /* 0x0000e200ff0c7b82 */ /* 0x000ea20000000a00 */
[----:B0-----:R-:W3:Y:S04]  /*0130*/  LDG.E R16, desc[UR4][R16.64] ;  /* 0x0000000410107981 */ /* 0x001ee8000c1e1900 */
[----:B-1----:R0:W5:Y:S04]  /*0140*/  LDG.E R11, desc[UR4][R14.64] ;  /* 0x000000040e0b7981 */ /* 0x002168000c1e1900 */
[----:B--2---:R0:W5:Y:S01]  /*0150*/  LDG.E R12, desc[UR4][R12.64] ;  /* 0x000000040c0c7981 */ /* 0x004162000c1e1900 */
[----:B------:R-:W-:Y:S01]  /*0160*/  IADD3 R10, PT, PT, -R6, RZ, RZ ;  /* 0x000000ff060a7210 */ /* 0x000fe20007ffe1ff */
[----:B------:R-:W-:Y:S01]  /*0170*/  IMAD.MOV.U32 R9, RZ, RZ, 0x3f800000 ;  /* 0x3f800000ff097424 */ /* 0x000fe200078e00ff */
[----:B------:R-:W-:Y:S01]  /*0180*/  MOV R4, RZ ;  /* 0x000000ff00047202 */ /* 0x000fe20000000f00 */
[----:B------:R-:W-:Y:S01]  /*0190*/  IMAD.MOV.U32 R3, RZ, RZ, RZ ;  /* 0x000000ffff037224 */ /* 0x000fe200078e00ff */
[----:B------:R-:W-:-:S02]  /*01a0*/  I2FP.F32.S32 R8, R2 ;  /* 0x0000000200087245 */ /* 0x000fc40000201400 */
[----:B------:R-:W-:Y:S02]  /*01b0*/  I2FP.F32.U32 R7, R5 ;  /* 0x0000000500077245 */ /* 0x000fe40000201000 */
[----:B0--3--:R-:W-:-:S07]  /*01c0*/  I2FP.F32.S32 R6, R16 ;  /* 0x0000001000067245 */ /* 0x009fce0000201400 */
.L_x_9:
[-C--:B-----5:R-:W-:Y:S01]  /*01d0*/  FMUL R22, R8, R11.reuse ;  /* 0x0000000b08167220 */ /* 0x0a0fe20000400000 */
[-C--:B------:R-:W-:Y:S01]  /*01e0*/  FMUL R24, R7, R11.reuse ;  /* 0x0000000b07187220 */ /* 0x080fe20000400000 */
[----:B------:R-:W-:Y:S01]  /*01f0*/  FMUL R19, R6, R11 ;  /* 0x0000000b06137220 */ /* 0x000fe20000400000 */
[----:B------:R-:W-:Y:S01]  /*0200*/  BSSY.RECONVERGENT B0, `(.L_x_1) ;  /* 0x000004e000007945 */ /* 0x000fe20003800200 */
[----:B------:R-:W-:-:S04]  /*0210*/  FADD R13, RZ, R22 ;  /* 0x00000016ff0d7221 */ /* 0x000fc80000000000 */
[----:B------:R-:W-:-:S04]  /*0220*/  FADD R0, R24, R13 ;  /* 0x0000000d18007221 */ /* 0x000fc80000000000 */
[----:B------:R-:W-:-:S04]  /*0230*/  FADD R13, R19, R0 ;  /* 0x00000000130d7221 */ /* 0x000fc80000000000 */
[C---:B------:R-:W-:Y:S01]  /*0240*/  FFMA R15, R13.reuse, 0.3333333432674407959, R22 ;  /* 0x3eaaaaab0d0f7823 */ /* 0x040fe20000000016 */
[C---:B------:R-:W-:Y:S01]  /*0250*/  FFMA R18, R13.reuse, 0.3333333432674407959, R24 ;  /* 0x3eaaaaab0d127823 */ /* 0x040fe20000000018 */
[----:B------:R-:W-:-:S04]  /*0260*/  FFMA R17, R13, 0.3333333432674407959, R19 ;  /* 0x3eaaaaab0d117823 */ /* 0x000fc80000000013 */
[----:B------:R-:W0:Y:S08]  /*0270*/  F2I.TRUNC.NTZ R15, R15 ;  /* 0x0000000f000f7305 */ /* 0x000e30000020f100 */
[----:B------:R-:W1:Y:S01]  /*0280*/  F2I.TRUNC.NTZ R18, R18 ;  /* 0x0000001200127305 */ /* 0x000e62000020f100 */
[----:B0-----:R-:W-:-:S07]  /*0290*/  I2FP.F32.S32 R0, R15 ;  /* 0x0000000f00007245 */ /* 0x001fce0000201400 */
[----:B------:R-:W0:Y:S01]  /*02a0*/  F2I.TRUNC.NTZ R17, R17 ;  /* 0x0000001100117305 */ /* 0x000e22000020f100 */
[----:B-1----:R-:W-:-:S05]  /*02b0*/  I2FP.F32.S32 R13, R18 ;  /* 0x00000012000d7245 */ /* 0x002fca0000201400 */
[----:B------:R-:W-:Y:S01]  /*02c0*/  FADD R14, R0, R13 ;  /* 0x0000000d000e7221 */ /* 0x000fe20000000000 */
[----:B0-----:R-:W-:-:S05]  /*02d0*/  I2FP.F32.S32 R21, R17 ;  /* 0x0000001100157245 */ /* 0x001fca0000201400 */
[----:B------:R-:W-:-:S04]  /*02e0*/  FADD R14, R14, R21 ;  /* 0x000000150e0e7221 */ /* 0x000fc80000000000 */
[C---:B------:R-:W-:Y:S01]  /*02f0*/  FFMA R16, R14.reuse, -0.16666667163372039795, R21 ;  /* 0xbe2aaaab0e107823 */ /* 0x040fe20000000015 */
[C---:B------:R-:W-:Y:S01]  /*0300*/  FFMA R21, R14.reuse, -0.16666667163372039795, R0 ;  /* 0xbe2aaaab0e157823 */ /* 0x040fe20000000000 */
[----:B------:R-:W-:Y:S01]  /*0310*/  FFMA R13, R14, -0.16666667163372039795, R13 ;  /* 0xbe2aaaab0e0d7823 */ /* 0x000fe2000000000d */
[----:B------:R-:W-:Y:S02]  /*0320*/  VIADD R14, R18, 0x1 ;  /* 0x00000001120e7836 */ /* 0x000fe40000000000 */
[----:B------:R-:W-:Y:S01]  /*0330*/  FADD R19, R19, -R16 ;  /* 0x8000001013137221 */ /* 0x000fe20000000000 */
[----:B------:R-:W-:Y:S01]  /*0340*/  FADD R22, R22, -R21 ;  /* 0x8000001516167221 */ /* 0x000fe20000000000 */
[----:B------:R-:W-:Y:S01]  /*0350*/  FADD R24, R24, -R13 ;  /* 0x8000000d18187221 */ /* 0x000fe20000000000 */
[----:B------:R-:W-:Y:S01]  /*0360*/  VIADD R13, R15, 0x1 ;  /* 0x000000010f0d7836 */ /* 0x000fe20000000000 */
[----:B------:R-:W-:Y:S01]  /*0370*/  MOV R0, RZ ;  /* 0x000000ff00007202 */ /* 0x000fe20000000f00 */
[C---:B------:R-:W-:Y:S01]  /*0380*/  FFMA R21, -R22.reuse, R22, 0.60000002384185791016 ;  /* 0x3f19999a16157423 */ /* 0x040fe20000000116 */
[C---:B------:R-:W-:Y:S01]  /*0390*/  FSETP.GT.AND P3, PT, R22.reuse, R19, PT ;  /* 0x000000131600720b */ /* 0x040fe20003f64000 */
[----:B------:R-:W-:Y:S01]  /*03a0*/  VIADD R16, R17, 0x1 ;  /* 0x0000000111107836 */ /* 0x000fe20000000000 */
[-C--:B------:R-:W-:Y:S01]  /*03b0*/  FSET.BF.GT.AND R29, R22, R24.reuse, PT ;  /* 0x00000018161d720a */ /* 0x080fe20003804000 */
[-C--:B------:R-:W-:Y:S01]  /*03c0*/  FFMA R28, -R24, R24.reuse, R21 ;  /* 0x00000018181c7223 */ /* 0x080fe20000000115 */
[----:B------:R-:W-:-:S02]  /*03d0*/  FSETP.GT.AND P2, PT, R22, R24, PT ;  /* 0x000000181600720b */ /* 0x000fc40003f44000 */
[CC--:B------:R-:W-:Y:S01]  /*03e0*/  FSET.BF.GT.AND R26, R24.reuse, R19.reuse, PT ;  /* 0x00000013181a720a */ /* 0x0c0fe20003804000 */
[-C--:B------:R-:W-:Y:S01]  /*03f0*/  FFMA R28, -R19, R19.reuse, R28 ;  /* 0x00000013131c7223 */ /* 0x080fe2000000011c */
[----:B------:R-:W-:Y:S02]  /*0400*/  FSET.BF.LEU.AND R25, R24, R19, PT ;  /* 0x000000131819720a */ /* 0x000fe4000380b000 */
[----:B------:R-:W-:Y:S02]  /*0410*/  MOV R20, R13 ;  /* 0x0000000d00147202 */ /* 0x000fe40000000f00 */
[----:B------:R-:W-:Y:S01]  /*0420*/  FSETP.GE.AND P4, PT, R28, RZ, PT ;  /* 0x000000ff1c00720b */ /* 0x000fe20003f86000 */
[----:B------:R-:W-:Y:S01]  /*0430*/  @P3 FADD R29, R29, 1 ;  /* 0x3f8000001d1d3421 */ /* 0x000fe20000000000 */
[----:B------:R-:W-:Y:S01]  /*0440*/  @!P3 FADD R25, R25, 1 ;  /* 0x3f8000001919b421 */ /* 0x000fe20000000000 */
[----:B------:R-:W-:Y:S02]  /*0450*/  MOV R21, R14 ;  /* 0x0000000e00157202 */ /* 0x000fe40000000f00 */
[----:B------:R-:W-:Y:S01]  /*0460*/  @!P2 FADD R26, R26, 1 ;  /* 0x3f8000001a1aa421 */ /* 0x000fe20000000000 */
[----:B------:R-:W-:-:S02]  /*0470*/  FSETP.GE.AND P0, PT, R29, 2, PT ;  /* 0x400000001d00780b */ /* 0x000fc40003f06000 */
[C---:B------:R-:W-:Y:S02]  /*0480*/  FSETP.GE.AND P1, PT, R29.reuse, 1, PT ;  /* 0x3f8000001d00780b */ /* 0x040fe40003f26000 */
[C---:B------:R-:W-:Y:S02]  /*0490*/  FSETP.GE.AND P2, PT, R26.reuse, 2, PT ;  /* 0x400000001a00780b */ /* 0x040fe40003f46000 */
[----:B------:R-:W-:Y:S02]  /*04a0*/  FSETP.GE.AND P3, PT, R26, 1, PT ;  /* 0x3f8000001a00780b */ /* 0x000fe40003f66000 */
[----:B------:R-:W-:Y:S02]  /*04b0*/  MOV R23, R16 ;  /* 0x0000001000177202 */ /* 0x000fe40000000f00 */
[C---:B------:R-:W-:Y:S02]  /*04c0*/  FSET.BF.GE.AND R27, R29.reuse, 2, PT ;  /* 0x400000001d1b780a */ /* 0x040fe40003806000 */
[----:B------:R-:W-:Y:S01]  /*04d0*/  FSET.BF.GE.AND R29, R29, 1, PT ;  /* 0x3f8000001d1d780a */ /* 0x000fe20003806000 */
[----:B------:R-:W-:Y:S01]  /*04e0*/  @!P0 IMAD.MOV R13, RZ, RZ, R15 ;  /* 0x000000ffff0d8224 */ /* 0x000fe200078e020f */
[----:B------:R-:W-:-:S02]  /*04f0*/  FSETP.GE.AND P0, PT, R25, 2, PT ;  /* 0x400000001900780b */ /* 0x000fc40003f06000 */
[C---:B------:R-:W-:Y:S01]  /*0500*/  @!P1 IADD3 R20, PT, PT, R15.reuse, RZ, RZ ;  /* 0x000000ff0f149210 */ /* 0x040fe20007ffe0ff */
[----:B------:R-:W-:Y:S01]  /*0510*/  IMAD R15, R15, 0x653, RZ ;  /* 0x000006530f0f7824 */ /* 0x000fe200078e02ff */
[----:B------:R-:W-:Y:S01]  /*0520*/  FSETP.GE.AND P1, PT, R25, 1, PT ;  /* 0x3f8000001900780b */ /* 0x000fe20003f26000 */
[----:B------:R-:W-:Y:S01]  /*0530*/  @!P3 IMAD.MOV R21, RZ, RZ, R18 ;  /* 0x000000ffff15b224 */ /* 0x000fe200078e0212 */
[C---:B------:R-:W-:Y:S01]  /*0540*/  @!P2 IADD3 R14, PT, PT, R18.reuse, RZ, RZ ;  /* 0x000000ff120ea210 */ /* 0x040fe20007ffe0ff */
[----:B------:R-:W-:-:S06]  /*0550*/  IMAD R18, R18, 0x653, RZ ;  /* 0x0000065312127824 */ /* 0x000fcc00078e02ff */
[----:B------:R-:W-:-:S04]  /*0560*/  @!P0 IADD3 R16, PT, PT, R17, RZ, RZ ;  /* 0x000000ff11108210 */ /* 0x000fc80007ffe0ff */
[----:B------:R-:W-:Y:S02]  /*0570*/  @!P1 IMAD.MOV R23, RZ, RZ, R17 ;  /* 0x000000ffff179224 */ /* 0x000fe400078e0211 */
[----:B------:R-:W-:Y:S01]  /*0580*/  IMAD R17, R17, 0x653, RZ ;  /* 0x0000065311117824 */ /* 0x000fe200078e02ff */
[----:B------:R-:W-:Y:S06]  /*0590*/  @!P4 BRA `(.L_x_2) ;  /* 0x000000000050c947 */ /* 0x000fec0003800000 */
[----:B------:R-:W-:Y:S01]  /*05a0*/  LOP3.LUT R0, R17, R15, R18, 0x96, !PT ;  /* 0x0000000f11007212 */ /* 0x000fe200078e9612 */
[----:B------:R-:W-:-:S03]  /*05b0*/  FMUL R33, R28, R28 ;  /* 0x0000001c1c217220 */ /* 0x000fc60000400000 */
[----:B------:R-:W-:Y:S01]  /*05c0*/  LOP3.LUT R0, R0, 0xfd8e62d0, RZ, 0x3c, !PT ;  /* 0xfd8e62d000007812 */ /* 0x000fe200078e3cff */
[----:B------:R-:W-:-:S04]  /*05d0*/  FMUL R35, R28, R33 ;  /* 0x000000211c237220 */ /* 0x000fc80000400000 */
[----:B------:R-:W-:Y:S02]  /*05e0*/  IMAD R31, R0, R0, RZ ;  /* 0x00000000001f7224 */ /* 0x000fe400078e02ff */
[----:B------:R-:W-:Y:S02]  /*05f0*/  FMUL R35, R28, R35 ;  /* 0x000000231c237220 */ /* 0x000fe40000400000 */
[----:B------:R-:W-:-:S04]  /*0600*/  IMAD R31, R0, R31, RZ ;  /* 0x0000001f001f7224 */ /* 0x000fc800078e02ff */
[----:B------:R-:W-:-:S05]  /*0610*/  IMAD R31, R31, 0xec4d, RZ ;  /* 0x0000ec4d1f1f7824 */ /* 0x000fca00078e02ff */
[----:B------:R-:W-:-:S04]  /*0620*/  SHF.R.U32.HI R0, RZ, 0xd, R31 ;  /* 0x0000000dff007819 */ /* 0x000fc8000001161f */
[----:B------:R-:W-:-:S04]  /*0630*/  LOP3.LUT R0, R0, R31, RZ, 0x3c, !PT ;  /* 0x0000001f00007212 */ /* 0x000fc800078e3cff */
[----:B------:R-:W-:-:S04]  /*0640*/  LOP3.LUT R30, R0, 0x1, RZ, 0xc0, !PT ;  /* 0x00000001001e7812 */ /* 0x000fc800078ec0ff */
[----:B------:R-:W-:-:S04]  /*0650*/  ISETP.NE.U32.AND P0, PT, R30, 0x1, PT ;  /* 0x000000011e00780c */ /* 0x000fc80003f05070 */
[----:B------:R-:W-:Y:S02]  /*0660*/  R2P PR, R0, 0x6 ;  /* 0x0000000600007804 */ /* 0x000fe40000000000 */
[----:B------:R-:W-:-:S03]  /*0670*/  FSEL R0, R19, -R19, !P0 ;  /* 0x8000001313007208 */ /* 0x000fc60004000000 */
[----:B------:R-:W-:Y:S02]  /*0680*/  FSEL R31, -R24, R24, !P1 ;  /* 0x00000018181f7208 */ /* 0x000fe40004800100 */
[----:B------:R-:W-:Y:S01]  /*0690*/  FADD R0, RZ, R0 ;  /* 0x00000000ff007221 */ /* 0x000fe20000000000 */
[----:B------:R-:W-:-:S03]  /*06a0*/  FSEL R33, -R22, R22, !P2 ;  /* 0x0000001616217208 */ /* 0x000fc60005000100 */
[----:B------:R-:W-:-:S04]  /*06b0*/  FADD R0, R0, R31 ;  /* 0x0000001f00007221 */ /* 0x000fc80000000000 */
[----:B------:R-:W-:-:S04]  /*06c0*/  FADD R0, R0, R33 ;  /* 0x0000002100007221 */ /* 0x000fc80000000000 */
[----:B------:R-:W-:-:S07]  /*06d0*/  FFMA R0, R0, R35, RZ ;  /* 0x0000002300007223 */ /* 0x000fce00000000ff */
.L_x_2:
[----:B------:R-:W-:Y:S05]  /*06e0*/  BSYNC.RECONVERGENT B0 ;  /* 0x0000000000007941 */ /* 0x000fea0003800200 */
.L_x_1:
[----:B------:R-:W-:Y:S01]  /*06f0*/  FSET.BF.GE.AND R31, R26, 2, PT ;  /* 0x400000001a1f780a */ /* 0x000fe20003806000 */
[----:B------:R-:W-:Y:S01]  /*0700*/  IMAD R20, R20, 0x653, RZ ;  /* 0x0000065314147824 */ /* 0x000fe200078e02ff */
[----:B------:R-:W-:Y:S01]  /*0710*/  FSET.BF.GE.AND R33, R26, 1, PT ;  /* 0x3f8000001a21780a */ /* 0x000fe20003806000 */
[----:B------:R-:W-:Y:S01]  /*0720*/  IMAD R23, R23, 0x653, RZ ;  /* 0x0000065317177824 */ /* 0x000fe200078e02ff */
[C---:B------:R-:W-:Y:S01]  /*0730*/  FSET.BF.GE.AND R28, R25.reuse, 2, PT ;  /* 0x40000000191c780a */ /* 0x040fe20003806000 */
[----:B------:R-:W-:Y:S01]  /*0740*/  FADD R27, R22, -R27 ;  /* 0x8000001b161b7221 */ /* 0x000fe20000000000 */
[----:B------:R-:W-:Y:S01]  /*0750*/  FSET.BF.GE.AND R26, R25, 1, PT ;  /* 0x3f800000191a780a */ /* 0x000fe20003806000 */
[----:B------:R-:W-:Y:S02]  /*0760*/  IMAD R25, R21, 0x653, RZ ;  /* 0x0000065315197824 */ /* 0x000fe400078e02ff */
[C---:B------:R-:W-:Y:S01]  /*0770*/  FADD R31, R24.reuse, -R31 ;  /* 0x8000001f181f7221 */ /* 0x040fe20000000000 */
[----:B------:R-:W-:Y:S01]  /*0780*/  FADD R30, R24, -R33 ;  /* 0x80000021181e7221 */ /* 0x000fe20000000000 */
[----:B------:R-:W-:Y:S01]  /*0790*/  FADD R29, R22, -R29 ;  /* 0x8000001d161d7221 */ /* 0x000fe20000000000 */
[----:B------:R-:W-:Y:S01]  /*07a0*/  FADD R24, R24, -1 ;  /* 0xbf80000018187421 */ /* 0x000fe20000000000 */
[----:B------:R-:W-:Y:S01]  /*07b0*/  LOP3.LUT R20, R23, R20, R25, 0x96, !PT ;  /* 0x0000001417147212 */ /* 0x000fe200078e9619 */
[----:B------:R-:W-:Y:S01]  /*07c0*/  FADD R23, R27, 0.16666667163372039795 ;  /* 0x3e2aaaab1b177421 */ /* 0x000fe20000000000 */
[----:B------:R-:W-:Y:S01]  /*07d0*/  FADD R25, R29, 0.3333333432674407959 ;  /* 0x3eaaaaab1d197421 */ /* 0x000fe20000000000 */
[----:B------:R-:W-:Y:S01]  /*07e0*/  FADD R21, R24, 0.5 ;  /* 0x3f00000018157421 */ /* 0x000fe20000000000 */
[----:B------:R-:W-:Y:S01]  /*07f0*/  FADD R28, R19, -R28 ;  /* 0x8000001c131c7221 */ /* 0x000fe20000000000 */
[----:B------:R-:W-:Y:S01]  /*0800*/  FADD R24, R31, 0.16666667163372039795 ;  /* 0x3e2aaaab1f187421 */ /* 0x000fe20000000000 */
[----:B------:R-:W-:Y:S01]  /*0810*/  FFMA R29, -R23, R23, 0.60000002384185791016 ;  /* 0x3f19999a171d7423 */ /* 0x000fe20000000117 */
[----:B------:R-:W-:Y:S01]  /*0820*/  FADD R22, R22, -1 ;  /* 0xbf80000016167421 */ /* 0x000fe20000000000 */
[----:B------:R-:W-:Y:S01]  /*0830*/  FADD R28, R28, 0.16666667163372039795 ;  /* 0x3e2aaaab1c1c7421 */ /* 0x000fe20000000000 */
[C---:B------:R-:W-:Y:S01]  /*0840*/  FADD R26, R19.reuse, -R26 ;  /* 0x8000001a131a7221 */ /* 0x040fe20000000000 */
[----:B------:R-:W-:Y:S01]  /*0850*/  FFMA R31, -R24, R24, R29 ;  /* 0x00000018181f7223 */ /* 0x000fe2000000011d */
[----:B------:R-:W-:Y:S01]  /*0860*/  FADD R22, R22, 0.5 ;  /* 0x3f00000016167421 */ /* 0x000fe20000000000 */
[----:B------:R-:W-:Y:S01]  /*0870*/  FADD R27, R30, 0.3333333432674407959 ;  /* 0x3eaaaaab1e1b7421 */ /* 0x000fe20000000000 */
[----:B------:R-:W-:Y:S01]  /*0880*/  FADD R19, R19, -1 ;  /* 0xbf80000013137421 */ /* 0x000fe20000000000 */
[----:B------:R-:W-:Y:S01]  /*0890*/  FFMA R31, -R28, R28, R31 ;  /* 0x0000001c1c1f7223 */ /* 0x000fe2000000011f */
[----:B------:R-:W-:Y:S01]  /*08a0*/  FFMA R32, -R22, R22, 0.60000002384185791016 ;  /* 0x3f19999a16207423 */ /* 0x000fe20000000116 */
[----:B------:R-:W-:Y:S01]  /*08b0*/  FFMA R30, -R25, R25, 0.60000002384185791016 ;  /* 0x3f19999a191e7423 */ /* 0x000fe20000000119 */
[----:B------:R-:W-:Y:S01]  /*08c0*/  FADD R19, R19, 0.5 ;  /* 0x3f00000013137421 */ /* 0x000fe20000000000 */
[----:B------:R-:W-:Y:S01]  /*08d0*/  FADD R26, R26, 0.3333333432674407959 ;  /* 0x3eaaaaab1a1a7421 */ /* 0x000fe20000000000 */
[----:B------:R-:W-:Y:S01]  /*08e0*/  FSETP.GE.AND P1, PT, R31, RZ, PT ;  /* 0x000000ff1f00720b */ /* 0x000fe20003f26000 */
[----:B------:R-:W-:Y:S01]  /*08f0*/  FFMA R32, -R21, R21, R32 ;  /* 0x0000001515207223 */ /* 0x000fe20000000120 */
[----:B------:R-:W-:Y:S01]  /*0900*/  FFMA R33, -R27, R27, R30 ;  /* 0x0000001b1b217223 */ /* 0x000fe2000000011e */
[----:B------:R-:W-:Y:S01]  /*0910*/  IMAD R13, R13, 0x653, RZ ;  /* 0x000006530d0d7824 */ /* 0x000fe200078e02ff */
[----:B------:R-:W-:Y:S01]  /*0920*/  BSSY.RECONVERGENT B0, `(.L_x_3) ;  /* 0x000001f000007945 */ /* 0x000fe20003800200 */
[----:B------:R-:W-:Y:S01]  /*0930*/  FFMA R29, -R19, R19, R32 ;  /* 0x00000013131d7223 */ /* 0x000fe20000000120 */
[----:B------:R-:W-:Y:S01]  /*0940*/  FFMA R30, -R26, R26, R33 ;  /* 0x0000001a1a1e7223 */ /* 0x000fe20000000121 */
[----:B------:R-:W-:Y:S01]  /*0950*/  IMAD R14, R14, 0x653, RZ ;  /* 0x000006530e0e7824 */ /* 0x000fe200078e02ff */
[----:B------:R-:W-:Y:S01]  /*0960*/  IADD3 R15, PT, PT, R15, 0x653, RZ ;  /* 0x000006530f0f7810 */ /* 0x000fe20007ffe0ff */
[----:B------:R-:W-:Y:S01]  /*0970*/  IMAD R16, R16, 0x653, RZ ;  /* 0x0000065310107824 */ /* 0x000fe200078e02ff */
[----:B------:R-:W-:Y:S01]  /*0980*/  FSETP.GE.AND P0, PT, R29, RZ, PT ;  /* 0x000000ff1d00720b */ /* 0x000fe20003f06000 */
[----:B------:R-:W-:Y:S01]  /*0990*/  VIADD R17, R17, 0x653 ;  /* 0x0000065311117836 */ /* 0x000fe20000000000 */
[----:B------:R-:W-:-:S02]  /*09a0*/  FSETP.GE.AND P3, PT, R30, RZ, PT ;  /* 0x000000ff1e00720b */ /* 0x000fc40003f66000 */
[----:B------:R-:W-:Y:S02]  /*09b0*/  IADD3 R18, PT, PT, R18, 0x653, RZ ;  /* 0x0000065312127810 */ /* 0x000fe40007ffe0ff */
[----:B------:R-:W-:Y:S01]  /*09c0*/  LOP3.LUT R13, R16, R13, R14, 0x96, !PT ;  /* 0x0000000d100d7212 */ /* 0x000fe200078e960e */
[----:B------:R-:W-:Y:S08]  /*09d0*/  @!P1 BRA `(.L_x_4) ;  /* 0x00000000004c9947 */ /* 0x000ff00003800000 */
[----:B------:R-:W-:-:S05]  /*09e0*/  LOP3.LUT R13, R13, 0xfd8e62d0, RZ, 0x3c, !PT ;  /* 0xfd8e62d00d0d7812 */ /* 0x000fca00078e3cff */
[----:B------:R-:W-:-:S04]  /*09f0*/  IMAD R14, R13, R13, RZ ;  /* 0x0000000d0d0e7224 */ /* 0x000fc800078e02ff */
[----:B------:R-:W-:-:S04]  /*0a00*/  IMAD R14, R13, R14, RZ ;  /* 0x0000000e0d0e7224 */ /* 0x000fc800078e02ff */
[----:B------:R-:W-:-:S05]  /*0a10*/  IMAD R14, R14, 0xec4d, RZ ;  /* 0x0000ec4d0e0e7824 */ /* 0x000fca00078e02ff */
[----:B------:R-:W-:-:S04]  /*0a20*/  SHF.R.U32.HI R13, RZ, 0xd, R14 ;  /* 0x0000000dff0d7819 */ /* 0x000fc8000001160e */
[----:B------:R-:W-:-:S04]  /*0a30*/  LOP3.LUT R13, R13, R14, RZ, 0x3c, !PT ;  /* 0x0000000e0d0d7212 */ /* 0x000fc800078e3cff */
[----:B------:R-:W-:-:S04]  /*0a40*/  LOP3.LUT R14, R13, 0x1, RZ, 0xc0, !PT ;  /* 0x000000010d0e7812 */ /* 0x000fc800078ec0ff */
[----:B------:R-:W-:Y:S01]  /*0a50*/  ISETP.NE.U32.AND P4, PT, R14, 0x1, PT ;  /* 0x000000010e00780c */ /* 0x000fe20003f85070 */
[----:B------:R-:W-:-:S03]  /*0a60*/  FMUL R14, R31, R31 ;  /* 0x0000001f1f0e7220 */ /* 0x000fc60000400000 */
[----:B------:R-:W-:Y:S01]  /*0a70*/  R2P PR, R13, 0x6 ;  /* 0x000000060d007804 */ /* 0x000fe20000000000 */
[----:B------:R-:W-:Y:S01]  /*0a80*/  FMUL R16, R31, R14 ;  /* 0x0000000e1f107220 */ /* 0x000fe20000400000 */
[----:B------:R-:W-:-:S03]  /*0a90*/  FSEL R28, R28, -R28, !P4 ;  /* 0x8000001c1c1c7208 */ /* 0x000fc60006000000 */
[----:B------:R-:W-:Y:S01]  /*0aa0*/  FSEL R13, -R24, R24, !P1 ;  /* 0x00000018180d7208 */ /* 0x000fe20004800100 */
[----:B------:R-:W-:Y:S01]  /*0ab0*/  FMUL R16, R31, R16 ;  /* 0x000000101f107220 */ /* 0x000fe20000400000 */
[----:B------:R-:W-:Y:S01]  /*0ac0*/  FADD R28, RZ, R28 ;  /* 0x0000001cff1c7221 */ /* 0x000fe20000000000 */
[----:B------:R-:W-:-:S03]  /*0ad0*/  FSEL R14, -R23, R23, !P2 ;  /* 0x00000017170e7208 */ /* 0x000fc60005000100 */
[----:B------:R-:W-:-:S04]  /*0ae0*/  FADD R13, R28, R13 ;  /* 0x0000000d1c0d7221 */ /* 0x000fc80000000000 */
[----:B------:R-:W-:-:S04]  /*0af0*/  FADD R13, R13, R14 ;  /* 0x0000000e0d0d7221 */ /* 0x000fc80000000000 */
[----:B------:R-:W-:-:S07]  /*0b00*/  FFMA R0, R13, R16, R0 ;  /* 0x000000100d007223 */ /* 0x000fce0000000000 */
.L_x_4:
[----:B------:R-:W-:Y:S05]  /*0b10*/  BSYNC.RECONVERGENT B0 ;  /* 0x0000000000007941 */ /* 0x000fea0003800200 */
.L_x_3:
[----:B------:R-:W-:Y:S04]  /*0b20*/  BSSY.RECONVERGENT B0, `(.L_x_5) ;  /* 0x0000015000007945 */ /* 0x000fe80003800200 */
[----:B------:R-:W-:Y:S05]  /*0b30*/  @!P3 BRA `(.L_x_6) ;  /* 0x00000000004cb947 */ /* 0x000fea0003800000 */
        /* <DEDUP_REMOVED lines=19> */
.L_x_6:
[----:B------:R-:W-:Y:S05]  /*0c70*/  BSYNC.RECONVERGENT B0 ;  /* 0x0000000000007941 */ /* 0x000fea0003800200 */
.L_x_5:
[----:B------:R-:W-:Y:S01]  /*0c80*/  BSSY.RECONVERGENT B0, `(.L_x_7) ;  /* 0x0000016000007945 */ /* 0x000fe20003800200 */
[----:B------:R-:W-:-:S03]  /*0c90*/  LOP3.LUT R13, R17, R15, R18, 0x96, !PT ;  /* 0x0000000f110d7212 */ /* 0x000fc600078e9612 */
[----:B------:R-:W-:Y:S05]  /*0ca0*/  @!P0 BRA `(.L_x_8) ;  /* 0x00000000004c8947 */ /* 0x000fea0003800000 */
[----:B------:R-:W-:Y:S01]  /*0cb0*/  LOP3.LUT R13, R13, 0xfd8e62d0, RZ, 0x3c, !PT ;  /* 0xfd8e62d00d0d7812 */ /* 0x000fe200078e3cff */
[----:B------:R-:W-:-:S04]  /*0cc0*/  FMUL R16, R29, R29 ;  /* 0x0000001d1d107220 */ /* 0x000fc80000400000 */
[----:B------:R-:W-:Y:S02]  /*0cd0*/  IMAD R14, R13, R13, RZ ;  /* 0x0000000d0d0e7224 */ /* 0x000fe400078e02ff */
[----:B------:R-:W-:Y:S02]  /*0ce0*/  FMUL R16, R29, R16 ;  /* 0x000000101d107220 */ /* 0x000fe40000400000 */
[----:B------:R-:W-:Y:S02]  /*0cf0*/  IMAD R14, R13, R14, RZ ;  /* 0x0000000e0d0e7224 */ /* 0x000fe400078e02ff */
[----:B------:R-:W-:Y:S02]  /*0d00*/  FMUL R16, R29, R16 ;  /* 0x000000101d107220 */ /* 0x000fe40000400000 */
        /* <DEDUP_REMOVED lines=12> */
[----:B------:R-:W-:-:S07]  /*0dd0*/  FFMA R0, R13, R16, R0 ;  /* 0x000000100d007223 */ /* 0x000fce0000000000 */
.L_x_8:
[----:B------:R-:W-:Y:S05]  /*0de0*/  BSYNC.RECONVERGENT B0 ;  /* 0x0000000000007941 */ /* 0x000fea0003800200 */
.L_x_7:
[----:B------:R-:W-:Y:S01]  /*0df0*/  IADD3 R10, PT, PT, R10, 0x1, RZ ;  /* 0x000000010a0a7810 */ /* 0x000fe20007ffe0ff */
[----:B------:R-:W-:Y:S01]  /*0e00*/  FMUL R13, R0, 32 ;  /* 0x42000000000d7820 */ /* 0x000fe20000400000 */
[----:B------:R-:W-:Y:S01]  /*0e10*/  FADD R3, R9, R3 ;  /* 0x0000000309037221 */ /* 0x000fe20000000000 */
[----:B------:R-:W-:Y:S01]  /*0e20*/  FADD R11, R11, R11 ;  /* 0x0000000b0b0b7221 */ /* 0x000fe20000000000 */
[----:B------:R-:W-:Y:S01]  /*0e30*/  ISETP.NE.AND P0, PT, R10, RZ, PT ;  /* 0x000000ff0a00720c */ /* 0x000fe20003f05270 */
[-C--:B------:R-:W-:Y:S01]  /*0e40*/  FFMA R4, R13, R9.reuse, R4 ;  /* 0x000000090d047223 */ /* 0x080fe20000000004 */
[----:B------:R-:W-:-:S11]  /*0e50*/  FMUL R9, R12, R9 ;  /* 0x000000090c097220 */ /* 0x000fd60000400000 */
[----:B------:R-:W-:Y:S05]  /*0e60*/  @P0 BRA `(.L_x_9) ;  /* 0xfffffff000d80947 */ /* 0x000fea000383ffff */
.L_x_0:
[----:B------:R-:W0:Y:S01]  /*0e70*/  MUFU.RCP R0, R3 ;  /* 0x0000000300007308 */ /* 0x000e220000001000 */
[----:B------:R-:W-:Y:S07]  /*0e80*/  BSSY.RECONVERGENT B0, `(.L_x_10) ;  /* 0x000000b000007945 */ /* 0x000fee0003800200 */
[----:B------:R-:W1:Y:S01]  /*0e90*/  FCHK P0, R4, R3 ;  /* 0x0000000304007302 */ /* 0x000e620000000000 */
[----:B0-----:R-:W-:-:S04]  /*0ea0*/  FFMA R7, R0, -R3, 1 ;  /* 0x3f80000000077423 */ /* 0x001fc80000000803 */
[----:B------:R-:W-:-:S04]  /*0eb0*/  FFMA R0, R0, R7, R0 ;  /* 0x0000000700007223 */ /* 0x000fc80000000000 */
[----:B------:R-:W-:-:S04]  /*0ec0*/  FFMA R7, R0, R4, RZ ;  /* 0x0000000400077223 */ /* 0x000fc800000000ff */
[----:B------:R-:W-:-:S04]  /*0ed0*/  FFMA R6, R7, -R3, R4 ;  /* 0x8000000307067223 */ /* 0x000fc80000000004 */
[----:B------:R-:W-:Y:S01]  /*0ee0*/  FFMA R11, R0, R6, R7 ;  /* 0x00000006000b7223 */ /* 0x000fe20000000007 */
[----:B-1----:R-:W-:Y:S06]  /*0ef0*/  @!P0 BRA `(.L_x_11) ;  /* 0x00000000000c8947 */ /* 0x002fec0003800000 */
[----:B------:R-:W-:Y:S02]  /*0f00*/  MOV R0, R4 ;  /* 0x0000000400007202 */ /* 0x000fe40000000f00 */
[----:B------:R-:W-:-:S07]  /*0f10*/  MOV R4, 0xf30 ;  /* 0x00000f3000047802 */ /* 0x000fce0000000f00 */
[----:B------:R-:W-:Y:S05]  /*0f20*/  CALL.REL.NOINC `($__internal_0_$__cuda_sm3x_div_rn_noftz_f32_slowpath) ;  /* 0x0000000000207944 */ /* 0x000fea0003c00000 */
.L_x_11:
[----:B------:R-:W-:Y:S05]  /*0f30*/  BSYNC.RECONVERGENT B0 ;  /* 0x0000000000007941 */ /* 0x000fea0003800200 */
.L_x_10:
[----:B------:R-:W0:Y:S08]  /*0f40*/  LDC.64 R6, c[0x0][0x398] ;  /* 0x0000e600ff067b82 */ /* 0x000e300000000a00 */
[----:B------:R-:W1:Y:S01]  /*0f50*/  LDC.64 R8, c[0x0][0x3b0] ;  /* 0x0000ec00ff087b82 */ /* 0x000e620000000a00 */
[----:B0-----:R-:W2:Y:S02]  /*0f60*/  LDG.E R6, desc[UR4][R6.64] ;  /* 0x0000000406067981 */ /* 0x001ea4000c1e1900 */
[----:B--2---:R-:W-:-:S04]  /*0f70*/  IMAD R3, R5, R6, R2 ;  /* 0x0000000605037224 */ /* 0x004fc800078e0202 */
[----:B-1----:R-:W-:-:S05]  /*0f80*/  IMAD.WIDE R2, R3, 0x4, R8 ;  /* 0x0000000403027825 */ /* 0x002fca00078e0208 */
[----:B------:R-:W-:Y:S01]  /*0f90*/  STG.E desc[UR4][R2.64], R11 ;  /* 0x0000000b02007986 */ /* 0x000fe2000c101904 */
[----:B------:R-:W-:Y:S05]  /*0fa0*/  EXIT ;  /* 0x000000000000794d */ /* 0x000fea0003800000 */
        .weak           $__internal_0_$__cuda_sm3x_div_rn_noftz_f32_slowpath
        .type           $__internal_0_$__cuda_sm3x_div_rn_noftz_f32_slowpath,@function
        .size           $__internal_0_$__cuda_sm3x_div_rn_noftz_f32_slowpath,(.L_x_24 - $__internal_0_$__cuda_sm3x_div_rn_noftz_f32_slowpath)
$__internal_0_$__cuda_sm3x_div_rn_noftz_f32_slowpath:
[----:B------:R-:W-:Y:S01]  /*0fb0*/  SHF.R.U32.HI R7, RZ, 0x17, R3 ;  /* 0x00000017ff077819 */ /* 0x000fe20000011603 */
[----:B------:R-:W-:Y:S01]  /*0fc0*/  BSSY.RECONVERGENT B1, `(.L_x_12) ;  /* 0x0000062000017945 */ /* 0x000fe20003800200 */
[----:B------:R-:W-:Y:S02]  /*0fd0*/  SHF.R.U32.HI R6, RZ, 0x17, R0 ;  /* 0x00000017ff067819 */ /* 0x000fe40000011600 */
[----:B------:R-:W-:Y:S02]  /*0fe0*/  LOP3.LUT R12, R7, 0xff, RZ, 0xc0, !PT ;  /* 0x000000ff070c7812 */ /* 0x000fe400078ec0ff */
[----:B------:R-:W-:-:S03]  /*0ff0*/  LOP3.LUT R10, R6, 0xff, RZ, 0xc0, !PT ;  /* 0x000000ff060a7812 */ /* 0x000fc600078ec0ff */
[----:B------:R-:W-:Y:S01]  /*1000*/  VIADD R8, R12, 0xffffffff ;  /* 0xffffffff0c087836 */ /* 0x000fe20000000000 */
[----:B------:R-:W-:-:S04]  /*1010*/  IADD3 R7, PT, PT, R10, -0x1, RZ ;  /* 0xffffffff0a077810 */ /* 0x000fc80007ffe0ff */
[----:B------:R-:W-:-:S04]  /*1020*/  ISETP.GT.U32.AND P0, PT, R8, 0xfd, PT ;  /* 0x000000fd0800780c */ /* 0x000fc80003f04070 */
[----:B------:R-:W-:-:S13]  /*1030*/  ISETP.GT.U32.OR P0, PT, R7, 0xfd, P0 ;  /* 0x000000fd0700780c */ /* 0x000fda0000704470 */
[----:B------:R-:W-:Y:S01]  /*1040*/  @!P0 MOV R6, RZ ;  /* 0x000000ff00068202 */ /* 0x000fe20000000f00 */
[----:B------:R-:W-:Y:S06]  /*1050*/  @!P0 BRA `(.L_x_13) ;  /* 0x00000000005c8947 */ /* 0x000fec0003800000 */
[----:B------:R-:W-:Y:S02]  /*1060*/  FSETP.GTU.FTZ.AND P0, PT, |R0|, +INF , PT ;  /* 0x7f8000000000780b */ /* 0x000fe40003f1c200 */
[----:B------:R-:W-:-:S04]  /*1070*/  FSETP.GTU.FTZ.AND P1, PT, |R3|, +INF , PT ;  /* 0x7f8000000300780b */ /* 0x000fc80003f3c200 */
[----:B------:R-:W-:-:S13]  /*1080*/  PLOP3.LUT P0, PT, P0, P1, PT, 0xf8, 0x8f ;  /* 0x00000000008f781c */ /* 0x000fda0000703f70 */
[----:B------:R-:W-:Y:S05]  /*1090*/  @P0 BRA `(.L_x_14) ;  /* 0x00000004004c0947 */ /* 0x000fea0003800000 */
[----:B------:R-:W-:-:S13]  /*10a0*/  LOP3.LUT P0, RZ, R3, 0x7fffffff, R0, 0xc8, !PT ;  /* 0x7fffffff03ff7812 */ /* 0x000fda000780c800 */
[----:B------:R-:W-:Y:S05]  /*10b0*/  @!P0 BRA `(.L_x_15) ;  /* 0x00000004003c8947 */ /* 0x000fea0003800000 */
[C---:B------:R-:W-:Y:S02]  /*10c0*/  FSETP.NEU.FTZ.AND P1, PT, |R0|.reuse, +INF , PT ;  /* 0x7f8000000000780b */ /* 0x040fe40003f3d200 */
[----:B------:R-:W-:Y:S02]  /*10d0*/  FSETP.NEU.FTZ.AND P2, PT, |R3|, +INF , PT ;  /* 0x7f8000000300780b */ /* 0x000fe40003f5d200 */
[----:B------:R-:W-:-:S11]  /*10e0*/  FSETP.NEU.FTZ.AND P0, PT, |R0|, +INF , PT ;  /* 0x7f8000000000780b */ /* 0x000fd60003f1d200 */
[----:B------:R-:W-:Y:S05]  /*10f0*/  @!P2 BRA !P1, `(.L_x_15) ;  /* 0x00000004002ca947 */ /* 0x000fea0004800000 */
[----:B------:R-:W-:-:S04]  /*1100*/  LOP3.LUT P1, RZ, R0, 0x7fffffff, RZ, 0xc0, !PT ;  /* 0x7fffffff00ff7812 */ /* 0x000fc8000782c0ff */
[----:B------:R-:W-:-:S13]  /*1110*/  PLOP3.LUT P1, PT, P2, P1, PT, 0x2f, 0xf2 ;  /* 0x0000000000f2781c */ /* 0x000fda0001722577 */
[----:B------:R-:W-:Y:S05]  /*1120*/  @P1 BRA `(.L_x_16) ;  /* 0x0000000400181947 */ /* 0x000fea0003800000 */
[----:B------:R-:W-:-:S04]  /*1130*/  LOP3.LUT P1, RZ, R3, 0x7fffffff, RZ, 0xc0, !PT ;  /* 0x7fffffff03ff7812 */ /* 0x000fc8000782c0ff */
[----:B------:R-:W-:-:S13]  /*1140*/  PLOP3.LUT P0, PT, P0, P1, PT, 0x2f, 0xf2 ;  /* 0x0000000000f2781c */ /* 0x000fda0000702577 */
[----:B------:R-:W-:Y:S05]  /*1150*/  @P0 BRA `(.L_x_17) ;  /* 0x0000000400000947 */ /* 0x000fea0003800000 */
[----:B------:R-:W-:Y:S02]  /*1160*/  ISETP.GE.AND P0, PT, R7, RZ, PT ;  /* 0x000000ff0700720c */ /* 0x000fe40003f06270 */
[----:B------:R-:W-:-:S11]  /*1170*/  ISETP.GE.AND P1, PT, R8, RZ, PT ;  /* 0x000000ff0800720c */ /* 0x000fd60003f26270 */
[----:B------:R-:W-:Y:S01]  /*1180*/  @P0 IMAD.MOV.U32 R6, RZ, RZ, RZ ;  /* 0x000000ffff060224 */ /* 0x000fe200078e00ff */
[----:B------:R-:W-:Y:S01]  /*1190*/  @!P0 MOV R6, 0xffffffc0 ;  /* 0xffffffc000068802 */ /* 0x000fe20000000f00 */
[----:B------:R-:W-:Y:S01]  /*11a0*/  @!P0 FFMA R0, R0, 1.84467440737095516160e+19, RZ ;  /* 0x5f80000000008823 */ /* 0x000fe200000000ff */
[----:B------:R-:W-:Y:S02]  /*11b0*/  @!P1 FFMA R3, R3, 1.84467440737095516160e+19, RZ ;  /* 0x5f80000003039823 */ /* 0x000fe400000000ff */
[----:B------:R-:W-:-:S07]  /*11c0*/  @!P1 IADD3 R6, PT, PT, R6, 0x40, RZ ;  /* 0x0000004006069810 */ /* 0x000fce0007ffe0ff */
.L_x_13:
[----:B------:R-:W-:Y:S01]  /*11d0*/  LEA R8, R12, 0xc0800000, 0x17 ;  /* 0xc08000000c087811 */ /* 0x000fe200078eb8ff */
[----:B------:R-:W-:Y:S04]  /*11e0*/  BSSY.RECONVERGENT B2, `(.L_x_18) ;  /* 0x0000036000027945 */ /* 0x000fe80003800200 */
[----:B------:R-:W-:Y:S01]  /*11f0*/  IMAD.IADD R8, R3, 0x1, -R8 ;  /* 0x0000000103087824 */ /* 0x000fe200078e0a08 */
[----:B------:R-:W-:-:S03]  /*1200*/  IADD3 R3, PT, PT, R10, -0x7f, RZ ;  /* 0xffffff810a037810 */ /* 0x000fc60007ffe0ff */
[----:B------:R-:W0:Y:S01]  /*1210*/  MUFU.RCP R7, R8 ;  /* 0x0000000800077308 */ /* 0x000e220000001000 */
[----:B------:R-:W-:Y:S01]  /*1220*/  FADD.FTZ R9, -R8, -RZ ;  /* 0x800000ff08097221 */ /* 0x000fe20000010100 */
[C---:B------:R-:W-:Y:S01]  /*1230*/  IMAD R0, R3.reuse, -0x800000, R0 ;  /* 0xff80000003007824 */ /* 0x040fe200078e0200 */
[----:B------:R-:W-:-:S04]  /*1240*/  IADD3 R3, PT, PT, R3, 0x7f, -R12 ;  /* 0x0000007f03037810 */ /* 0x000fc80007ffe80c */
[----:B------:R-:W-:Y:S01]  /*1250*/  IADD3 R3, PT, PT, R3, R6, RZ ;  /* 0x0000000603037210 */ /* 0x000fe20007ffe0ff */
[----:B0-----:R-:W-:-:S04]  /*1260*/  FFMA R10, R7, R9, 1 ;  /* 0x3f800000070a7423 */ /* 0x001fc80000000009 */
[----:B------:R-:W-:-:S04]  /*1270*/  FFMA R14, R7, R10, R7 ;  /* 0x0000000a070e7223 */ /* 0x000fc80000000007 */
[----:B------:R-:W-:-:S04]  /*1280*/  FFMA R7, R0, R14, RZ ;  /* 0x0000000e00077223 */ /* 0x000fc800000000ff */
[----:B------:R-:W-:-:S04]  /*1290*/  FFMA R10, R9, R7, R0 ;  /* 0x00000007090a7223 */ /* 0x000fc80000000000 */
[----:B------:R-:W-:-:S04]  /*12a0*/  FFMA R11, R14, R10, R7 ;  /* 0x0000000a0e0b7223 */ /* 0x000fc80000000007 */
[----:B------:R-:W-:-:S04]  /*12b0*/  FFMA R10, R9, R11, R0 ;  /* 0x0000000b090a7223 */ /* 0x000fc80000000000 */
[----:B------:R-:W-:-:S05]  /*12c0*/  FFMA R7, R14, R10, R11 ;  /* 0x0000000a0e077223 */ /* 0x000fca000000000b */
[----:B------:R-:W-:-:S04]  /*12d0*/  SHF.R.U32.HI R0, RZ, 0x17, R7 ;  /* 0x00000017ff007819 */ /* 0x000fc80000011607 */
[----:B------:R-:W-:-:S05]  /*12e0*/  LOP3.LUT R0, R0, 0xff, RZ, 0xc0, !PT ;  /* 0x000000ff00007812 */ /* 0x000fca00078ec0ff */
[----:B------:R-:W-:-:S05]  /*12f0*/  IMAD.IADD R8, R0, 0x1, R3 ;  /* 0x0000000100087824 */ /* 0x000fca00078e0203 */
[----:B------:R-:W-:-:S04]  /*1300*/  IADD3 R0, PT, PT, R8, -0x1, RZ ;  /* 0xffffffff08007810 */ /* 0x000fc80007ffe0ff */
[----:B------:R-:W-:-:S13]  /*1310*/  ISETP.GE.U32.AND P0, PT, R0, 0xfe, PT ;  /* 0x000000fe0000780c */ /* 0x000fda0003f06070 */
[----:B------:R-:W-:Y:S05]  /*1320*/  @!P0 BRA `(.L_x_19) ;  /* 0x0000000000808947 */ /* 0x000fea0003800000 */
[----:B------:R-:W-:-:S13]  /*1330*/  ISETP.GT.AND P0, PT, R8, 0xfe, PT ;  /* 0x000000fe0800780c */ /* 0x000fda0003f04270 */
[----:B------:R-:W-:Y:S05]  /*1340*/  @P0 BRA `(.L_x_20) ;  /* 0x00000000006c0947 */ /* 0x000fea0003800000 */
[----:B------:R-:W-:-:S13]  /*1350*/  ISETP.GE.AND P0, PT, R8, 0x1, PT ;  /* 0x000000010800780c */ /* 0x000fda0003f06270 */
[----:B------:R-:W-:Y:S05]  /*1360*/  @P0 BRA `(.L_x_21) ;  /* 0x0000000000740947 */ /* 0x000fea0003800000 */
[----:B------:R-:W-:Y:S02]  /*1370*/  ISETP.GE.AND P0, PT, R8, -0x18, PT ;  /* 0xffffffe80800780c */ /* 0x000fe40003f06270 */
[----:B------:R-:W-:-:S11]  /*1380*/  LOP3.LUT R7, R7, 0x80000000, RZ, 0xc0, !PT ;  /* 0x8000000007077812 */ /* 0x000fd600078ec0ff */
[----:B------:R-:W-:Y:S05]  /*1390*/  @!P0 BRA `(.L_x_21) ;  /* 0x0000000000688947 */ /* 0x000fea0003800000 */
[-CC-:B------:R-:W-:Y:S01]  /*13a0*/  FFMA.RZ R0, R14, R10.reuse, R11.reuse ;  /* 0x0000000a0e007223 */ /* 0x180fe2000000c00b */
[----:B------:R-:W-:Y:S01]  /*13b0*/  IADD3 R9, PT, PT, R8, 0x20, RZ ;  /* 0x0000002008097810 */ /* 0x000fe20007ffe0ff */
[-CC-:B------:R-:W-:Y:S01]  /*13c0*/  FFMA.RM R3, R14, R10.reuse, R11.reuse ;  /* 0x0000000a0e037223 */ /* 0x180fe2000000400b */
[----:B------:R-:W-:Y:S02]  /*13d0*/  ISETP.NE.AND P2, PT, R8, RZ, PT ;  /* 0x000000ff0800720c */ /* 0x000fe40003f45270 */
[----:B------:R-:W-:Y:S01]  /*13e0*/  LOP3.LUT R6, R0, 0x7fffff, RZ, 0xc0, !PT ;  /* 0x007fffff00067812 */ /* 0x000fe200078ec0ff */
[----:B------:R-:W-:Y:S01]  /*13f0*/  FFMA.RP R0, R14, R10, R11 ;  /* 0x0000000a0e007223 */ /* 0x000fe2000000800b */
[----:B------:R-:W-:Y:S01]  /*1400*/  ISETP.NE.AND P1, PT, R8, RZ, PT ;  /* 0x000000ff0800720c */ /* 0x000fe20003f25270 */
[----:B------:R-:W-:Y:S01]  /*1410*/  IMAD.MOV R8, RZ, RZ, -R8 ;  /* 0x000000ffff087224 */ /* 0x000fe200078e0a08 */
[----:B------:R-:W-:Y:S02]  /*1420*/  LOP3.LUT R6, R6, 0x800000, RZ, 0xfc, !PT ;  /* 0x0080000006067812 */ /* 0x000fe400078efcff */
[----:B------:R-:W-:-:S02]  /*1430*/  FSETP.NEU.FTZ.AND P0, PT, R0, R3, PT ;  /* 0x000000030000720b */ /* 0x000fc40003f1d000 */
[----:B------:R-:W-:Y:S02]  /*1440*/  SHF.L.U32 R9, R6, R9, RZ ;  /* 0x0000000906097219 */ /* 0x000fe400000006ff */
[----:B------:R-:W-:Y:S02]  /*1450*/  SEL R3, R8, RZ, P2 ;  /* 0x000000ff08037207 */ /* 0x000fe40001000000 */
[----:B------:R-:W-:Y:S02]  /*1460*/  ISETP.NE.AND P1, PT, R9, RZ, P1 ;  /* 0x000000ff0900720c */ /* 0x000fe40000f25270 */
[----:B------:R-:W-:Y:S02]  /*1470*/  SHF.R.U32.HI R3, RZ, R3, R6 ;  /* 0x00000003ff037219 */ /* 0x000fe40000011606 */
[----:B------:R-:W-:Y:S02]  /*1480*/  PLOP3.LUT P0, PT, P0, P1, PT, 0xf8, 0x8f ;  /* 0x00000000008f781c */ /* 0x000fe40000703f70 */
[----:B------:R-:W-:-:S02]  /*1490*/  SHF.R.U32.HI R9, RZ, 0x1, R3 ;  /* 0x00000001ff097819 */ /* 0x000fc40000011603 */
[----:B------:R-:W-:-:S04]  /*14a0*/  SEL R0, RZ, 0x1, !P0 ;  /* 0x00000001ff007807 */ /* 0x000fc80004000000 */
[----:B------:R-:W-:-:S04]  /*14b0*/  LOP3.LUT R0, R0, 0x1, R9, 0xf8, !PT ;  /* 0x0000000100007812 */ /* 0x000fc800078ef809 */
[----:B------:R-:W-:-:S04]  /*14c0*/  LOP3.LUT R0, R0, R3, RZ, 0xc0, !PT ;  /* 0x0000000300007212 */ /* 0x000fc800078ec0ff */
[----:B------:R-:W-:-:S04]  /*14d0*/  IADD3 R0, PT, PT, R9, R0, RZ ;  /* 0x0000000009007210 */ /* 0x000fc80007ffe0ff */
[----:B------:R-:W-:Y:S01]  /*14e0*/  LOP3.LUT R7, R0, R7, RZ, 0xfc, !PT ;  /* 0x0000000700077212 */ /* 0x000fe200078efcff */
[----:B------:R-:W-:Y:S06]  /*14f0*/  BRA `(.L_x_21) ;  /* 0x0000000000107947 */ /* 0x000fec0003800000 */
.L_x_20:
[----:B------:R-:W-:-:S04]  /*1500*/  LOP3.LUT R7, R7, 0x80000000, RZ, 0xc0, !PT ;  /* 0x8000000007077812 */ /* 0x000fc800078ec0ff */
[----:B------:R-:W-:Y:S01]  /*1510*/  LOP3.LUT R7, R7, 0x7f800000, RZ, 0xfc, !PT ;  /* 0x7f80000007077812 */ /* 0x000fe200078efcff */
[----:B------:R-:W-:Y:S06]  /*1520*/  BRA `(.L_x_21) ;  /* 0x0000000000047947 */ /* 0x000fec0003800000 */
.L_x_19:
[----:B------:R-:W-:-:S07]  /*1530*/  LEA R7, R3, R7, 0x17 ;  /* 0x0000000703077211 */ /* 0x000fce00078eb8ff */
.L_x_21:
[----:B------:R-:W-:Y:S05]  /*1540*/  BSYNC.RECONVERGENT B2 ;  /* 0x0000000000027941 */ /* 0x000fea0003800200 */
.L_x_18:
[----:B------:R-:W-:Y:S05]  /*1550*/  BRA `(.L_x_22) ;  /* 0x0000000000207947 */ /* 0x000fea0003800000 */
.L_x_17:
[----:B------:R-:W-:-:S04]  /*1560*/  LOP3.LUT R0, R3, 0x80000000, R0, 0x48, !PT ;  /* 0x8000000003007812 */ /* 0x000fc800078e4800 */
[----:B------:R-:W-:Y:S01]  /*1570*/  LOP3.LUT R7, R0, 0x7f800000, RZ, 0xfc, !PT ;  /* 0x7f80000000077812 */ /* 0x000fe200078efcff */
[----:B------:R-:W-:Y:S06]  /*1580*/  BRA `(.L_x_22) ;  /* 0x0000000000147947 */ /* 0x000fec0003800000 */
.L_x_16:
[----:B------:R-:W-:Y:S01]  /*1590*/  LOP3.LUT R7, R3, 0x80000000, R0, 0x48, !PT ;  /* 0x8000000003077812 */ /* 0x000fe200078e4800 */
[----:B------:R-:W-:Y:S06]  /*15a0*/  BRA `(.L_x_22) ;  /* 0x00000000000c7947 */ /* 0x000fec0003800000 */
.L_x_15:
[----:B------:R-:W0:Y:S01]  /*15b0*/  MUFU.RSQ R7, -QNAN ;  /* 0xffc0000000077908 */ /* 0x000e220000001400 */
[----:B------:R-:W-:Y:S05]  /*15c0*/  BRA `(.L_x_22) ;  /* 0x0000000000047947 */ /* 0x000fea0003800000 */
.L_x_14:
[----:B------:R-:W-:-:S07]  /*15d0*/  FADD.FTZ R7, R0, R3 ;  /* 0x0000000300077221 */ /* 0x000fce0000010000 */
.L_x_22:
[----:B------:R-:W-:Y:S05]  /*15e0*/  BSYNC.RECONVERGENT B1 ;  /* 0x0000000000017941 */ /* 0x000fea0003800200 */
.L_x_12:
[----:B0-----:R-:W-:Y:S02]  /*15f0*/  IMAD.MOV.U32 R11, RZ, RZ, R7 ;  /* 0x000000ffff0b7224 */ /* 0x001fe400078e0007 */
[----:B------:R-:W-:Y:S01]  /*1600*/  HFMA2 R7, -RZ, RZ, 0, 0 ;  /* 0x00000000ff077431 */ /* 0x000fe200000001ff */
[----:B------:R-:W-:-:S04]  /*1610*/  MOV R6, R4 ;  /* 0x0000000400067202 */ /* 0x000fc80000000f00 */
[----:B------:R-:W-:Y:S05]  /*1620*/  RET.REL.NODEC R6 `(_Z19Noise3DOctaveKernelPfS_PiS0_S0_S0_S_) ;  /* 0xffffffe806747950 */ /* 0x000fea0003c3ffff */
.L_x_23:
[----:B------:R-:W-:-:S00]  /*1630*/  BRA `(.L_x_23) ;  /* 0xfffffffc00fc7947 */ /* 0x000fc0000383ffff */
[----:B------:R-:W-:-:S00]  /*1640*/  NOP ;  /* 0x0000000000007918 */ /* 0x000fc00000000000 */
        /* <DEDUP_REMOVED lines=11> */
.L_x_24:


//--------------------- .nv.shared.reserved.0     --------------------------
	.section	.nv.shared.reserved.0,"aw",@nobits
	.weak		__nv_reservedSMEM_offset_0_alias
	.size		__nv_reservedSMEM_offset_0_alias, 0, 64
	.other		__nv_reservedSMEM_offset_0_alias,@"STO_CUDA_RESERVED_SHARED STV_DEFAULT"
__nv_reservedSMEM_offset_0_alias:
	.zero		0
	.zero		64


//--------------------- .nv.constant0._Z19Noise3DOctaveKernelPfS_PiS0_S0_S0_S_ --------------------------
	.section	.nv.constant0._Z19Noise3DOctaveKernelPfS_PiS0_S0_S0_S_,"a",@progbits
	.sectionflags	@""
	.align	4
.nv.constant0._Z19Noise3DOctaveKernelPfS_PiS0_S0_S0_S_:
	.zero		952


//--------------------- SYMBOLS --------------------------

	.type		.nv.reservedSmem.offset0,@object
	.size		.nv.reservedSmem.offset0,0x4
